	.headerflags	@"EF_CUDA_TEXMODE_UNIFIED EF_CUDA_64BIT_ADDRESS EF_CUDA_ACCELERATORS EF_CUDA_SM90 EF_CUDA_VIRTUAL_SM(EF_CUDA_SM90)"
	.elftype	@"ET_EXEC"


//--------------------- .nv.info                  --------------------------
	.section	.nv.info,"",@"SHT_CUDA_INFO"
	.align	4


	//----- nvinfo : EIATTR_REGCOUNT
	.align		4
        /*0000*/ 	.byte	0x04, 0x2f
        /*0002*/ 	.short	(.L_1 - .L_0)
	.align		4
.L_0:
        /*0004*/ 	.word	index@(triton_poi_fused_convolution_max_pool2d_with_indices_relu_22)
        /*0008*/ 	.word	0x00000010


	//----- nvinfo : EIATTR_MIN_STACK_SIZE
	.align		4
.L_1:
        /*000c*/ 	.byte	0x04, 0x12
        /*000e*/ 	.short	(.L_3 - .L_2)
	.align		4
.L_2:
        /*0010*/ 	.word	index@(triton_poi_fused_convolution_max_pool2d_with_indices_relu_22)
        /*0014*/ 	.word	0x00000000


	//----- nvinfo : EIATTR_FRAME_SIZE
	.align		4
.L_3:
        /*0018*/ 	.byte	0x04, 0x11
        /*001a*/ 	.short	(.L_5 - .L_4)
	.align		4
.L_4:
        /*001c*/ 	.word	index@(triton_poi_fused_convolution_max_pool2d_with_indices_relu_22)
        /*0020*/ 	.word	0x00000000


	//----- nvinfo : EIATTR_MIN_STACK_SIZE
	.align		4
.L_5:
        /*0024*/ 	.byte	0x04, 0x12
        /*0026*/ 	.short	(.L_7 - .L_6)
	.align		4
.L_6:
        /*0028*/ 	.word	index@(triton_poi_fused_convolution_max_pool2d_with_indices_relu_22)
        /*002c*/ 	.word	0x00000000
.L_7:


//--------------------- .nv.info.triton_poi_fused_convolution_max_pool2d_with_indices_relu_22 --------------------------
	.section	.nv.info.triton_poi_fused_convolution_max_pool2d_with_indices_relu_22,"",@"SHT_CUDA_INFO"
	.sectionflags	@""
	.align	4


	//----- nvinfo : EIATTR_CUDA_API_VERSION
	.align		4
        /*0000*/ 	.byte	0x04, 0x37
        /*0002*/ 	.short	(.L_9 - .L_8)
.L_8:
        /*0004*/ 	.word	0x0000007c


	//----- nvinfo : EIATTR_KPARAM_INFO
	.align		4
.L_9:
        /*0008*/ 	.byte	0x04, 0x17
        /*000a*/ 	.short	(.L_11 - .L_10)
.L_10:
        /*000c*/ 	.word	0x00000000
        /*0010*/ 	.short	0x0002
        /*0012*/ 	.short	0x0010
        /*0014*/ 	.byte	0x00, 0xf0, 0x11, 0x00


	//----- nvinfo : EIATTR_KPARAM_INFO
	.align		4
.L_11:
        /*0018*/ 	.byte	0x04, 0x17
        /*001a*/ 	.short	(.L_13 - .L_12)
.L_12:
        /*001c*/ 	.word	0x00000000
        /*0020*/ 	.short	0x0001
        /*0022*/ 	.short	0x0008
        /*0024*/ 	.byte	0x00, 0xf4, 0x21, 0x00


	//----- nvinfo : EIATTR_KPARAM_INFO
	.align		4
.L_13:
        /*0028*/ 	.byte	0x04, 0x17
        /*002a*/ 	.short	(.L_15 - .L_14)
.L_14:
        /*002c*/ 	.word	0x00000000
        /*0030*/ 	.short	0x0000
        /*0032*/ 	.short	0x0000
        /*0034*/ 	.byte	0x00, 0xf4, 0x21, 0x00


	//----- nvinfo : EIATTR_SPARSE_MMA_MASK
	.align		4
.L_15:
        /*0038*/ 	.byte	0x03, 0x50
        /*003a*/ 	.short	0x0000


	//----- nvinfo : EIATTR_MAXREG_COUNT
	.align		4
        /*003c*/ 	.byte	0x03, 0x1b
        /*003e*/ 	.short	0x00ff


	//----- nvinfo : EIATTR_EXIT_INSTR_OFFSETS
	.align		4
        /*0040*/ 	.byte	0x04, 0x1c
        /*0042*/ 	.short	(.L_17 - .L_16)


	//   ....[0]....
.L_16:
        /*0044*/ 	.word	0x000002c0


	//----- nvinfo : EIATTR_REQNTID
	.align		4
.L_17:
        /*0048*/ 	.byte	0x04, 0x10
        /*004a*/ 	.short	(.L_19 - .L_18)
.L_18:
        /*004c*/ 	.word	0x00000080
        /*0050*/ 	.word	0x00000001
        /*0054*/ 	.word	0x00000001


	//----- nvinfo : EIATTR_CBANK_PARAM_SIZE
	.align		4
.L_19:
        /*0058*/ 	.byte	0x03, 0x19
        /*005a*/ 	.short	0x0014


	//----- nvinfo : EIATTR_PARAM_CBANK
	.align		4
        /*005c*/ 	.byte	0x04, 0x0a
        /*005e*/ 	.short	(.L_21 - .L_20)
	.align		4
.L_20:
        /*0060*/ 	.word	index@(.nv.constant0.triton_poi_fused_convolution_max_pool2d_with_indices_relu_22)
        /*0064*/ 	.short	0x0210
        /*0066*/ 	.short	0x0014


	//----- nvinfo : EIATTR_SW_WAR
	.align		4
.L_21:
        /*0068*/ 	.byte	0x04, 0x36
        /*006a*/ 	.short	(.L_23 - .L_22)
.L_22:
        /*006c*/ 	.word	0x00000008
.L_23:


//--------------------- .nv.callgraph             --------------------------
	.section	.nv.callgraph,"",@"SHT_CUDA_CALLGRAPH"
	.align	4
	.sectionentsize	8
	.align		4
        /*0000*/ 	.word	0x00000000
	.align		4
        /*0004*/ 	.word	0xffffffff
	.align		4
        /*0008*/ 	.word	0x00000000
	.align		4
        /*000c*/ 	.word	0xfffffffe
	.align		4
        /*0010*/ 	.word	0x00000000
	.align		4
        /*0014*/ 	.word	0xfffffffd
	.align		4
        /*0018*/ 	.word	0x00000000
	.align		4
        /*001c*/ 	.word	0xfffffffc


//--------------------- .text.triton_poi_fused_convolution_max_pool2d_with_indices_relu_22 --------------------------
	.section	.text.triton_poi_fused_convolution_max_pool2d_with_indices_relu_22,"ax",@progbits
	.align	128
        .global         triton_poi_fused_convolution_max_pool2d_with_indices_relu_22
        .type           triton_poi_fused_convolution_max_pool2d_with_indices_relu_22,@function
        .size           triton_poi_fused_convolution_max_pool2d_with_indices_relu_22,(.L_x_1 - triton_poi_fused_convolution_max_pool2d_with_indices_relu_22)
        .other          triton_poi_fused_convolution_max_pool2d_with_indices_relu_22,@"STO_CUDA_ENTRY STV_DEFAULT"
triton_poi_fused_convolution_max_pool2d_with_indices_relu_22:
.text.triton_poi_fused_convolution_max_pool2d_with_indices_relu_22:
[----:B------:R-:W-:Y:S01]  /*0000*/  LDC R1, c[0x0][0x28] ;  /* 0x00000a00ff017b82 */ /* 0x000fe20000000800 */
[----:B------:R-:W1:Y:S01]  /*0010*/  S2R R0, SR_TID.X ;  /* 0x0000000000007919 */ /* 0x000e620000002100 */
[----:B------:R-:W-:Y:S01]  /*0020*/  ULDC.64 UR4, c[0x0][0x208] ;  /* 0x0000820000047ab9 */ /* 0x000fe20000000a00 */
[----:B------:R-:W2:Y:S01]  /*0030*/  S2R R3, SR_CTAID.X ;  /* 0x0000000000037919 */ /* 0x000ea20000002500 */
[----:B-1----:R-:W-:Y:S02]  /*0040*/  LOP3.LUT R0, R0, 0x7f, RZ, 0xc0, !PT ;  /* 0x0000007f00007812 */ /* 0x002fe400078ec0ff */
[----:B--2---:R-:W-:-:S03]  /*0050*/  SHF.R.S32.HI R5, RZ, 0x18, R3 ;  /* 0x00000018ff057819 */ /* 0x004fc60000011403 */
[----:B------:R-:W-:Y:S01]  /*0060*/  IMAD R0, R3, 0x80, R0 ;  /* 0x0000008003007824 */ /* 0x000fe200078e0200 */
[----:B------:R-:W-:-:S04]  /*0070*/  SGXT R5, R5, 0x1 ;  /* 0x000000010505781a */ /* 0x000fc80000000200 */
[----:B------:R-:W-:Y:S02]  /*0080*/  SHF.R.S32.HI R3, RZ, 0x1f, R0 ;  /* 0x0000001fff037819 */ /* 0x000fe40000011400 */
[-C--:B------:R-:W-:Y:S02]  /*0090*/  LEA.HI R6, R5, R0.reuse, RZ, 0xb ;  /* 0x0000000005067211 */ /* 0x080fe400078f58ff */
[----:B------:R-:W-:Y:S02]  /*00a0*/  LEA.HI R4, R3, R0, RZ, 0x9 ;  /* 0x0000000003047211 */ /* 0x000fe400078f48ff */
[----:B------:R-:W1:Y:S01]  /*00b0*/  LDC.64 R2, c[0x0][0x210] ;  /* 0x00008400ff027b82 */ /* 0x000e620000000a00 */
[----:B------:R-:W-:Y:S01]  /*00c0*/  IMAD.SHL.U32 R7, R6, 0x4, RZ ;  /* 0x0000000406077824 */ /* 0x000fe200078e00ff */
[----:B------:R-:W-:-:S04]  /*00d0*/  SHF.R.S32.HI R5, RZ, 0x9, R4 ;  /* 0x00000009ff057819 */ /* 0x000fc80000011404 */
[----:B------:R-:W-:Y:S02]  /*00e0*/  LEA.HI R6, R5, R5, RZ, 0x2 ;  /* 0x0000000505067211 */ /* 0x000fe400078f10ff */
[----:B------:R-:W-:Y:S02]  /*00f0*/  LOP3.LUT R8, R7, 0xffffe000, RZ, 0xc0, !PT ;  /* 0xffffe00007087812 */ /* 0x000fe400078ec0ff */
[----:B------:R-:W-:Y:S02]  /*0100*/  LOP3.LUT R7, R4, 0xfffffe00, RZ, 0xc0, !PT ;  /* 0xfffffe0004077812 */ /* 0x000fe400078ec0ff */
[----:B------:R-:W-:Y:S02]  /*0110*/  LOP3.LUT R6, R6, 0x3ffffc, RZ, 0xc0, !PT ;  /* 0x003ffffc06067812 */ /* 0x000fe400078ec0ff */
[----:B------:R-:W-:-:S03]  /*0120*/  IADD3 R7, R8, R0, -R7 ;  /* 0x0000000008077210 */ /* 0x000fc60007ffe807 */
[----:B------:R-:W-:-:S04]  /*0130*/  IMAD.IADD R6, R5, 0x1, -R6 ;  /* 0x0000000105067824 */ /* 0x000fc800078e0a06 */
[----:B------:R-:W-:-:S04]  /*0140*/  IMAD R11, R6, 0x400, R7 ;  /* 0x00000400060b7824 */ /* 0x000fc800078e0207 */
[C---:B------:R-:W-:Y:S02]  /*0150*/  VIADD R7, R11.reuse, 0x200 ;  /* 0x000002000b077836 */ /* 0x040fe40000000000 */
[----:B-1----:R-:W-:-:S04]  /*0160*/  IMAD.WIDE R4, R11, 0x4, R2 ;  /* 0x000000040b047825 */ /* 0x002fc800078e0202 */
[--C-:B------:R-:W-:Y:S02]  /*0170*/  IMAD.WIDE R6, R7, 0x4, R2.reuse ;  /* 0x0000000407067825 */ /* 0x100fe400078e0202 */
[----:B------:R-:W2:Y:S02]  /*0180*/  LDG.E R4, desc[UR4][R4.64] ;  /* 0x0000000404047981 */ /* 0x000ea4000c1e1900 */
[----:B------:R-:W-:Y:S02]  /*0190*/  VIADD R9, R11, 0x1000 ;  /* 0x000010000b097836 */ /* 0x000fe40000000000 */
[----:B------:R-:W2:Y:S02]  /*01a0*/  LDG.E R13, desc[UR4][R6.64] ;  /* 0x00000004060d7981 */ /* 0x000ea4000c1e1900 */
[----:B------:R-:W-:-:S04]  /*01b0*/  IMAD.WIDE R8, R9, 0x4, R2 ;  /* 0x0000000409087825 */ /* 0x000fc800078e0202 */
[----:B------:R-:W-:Y:S01]  /*01c0*/  VIADD R11, R11, 0x1200 ;  /* 0x000012000b0b7836 */ /* 0x000fe20000000000 */
[----:B------:R-:W3:Y:S03]  /*01d0*/  LDG.E R12, desc[UR4][R8.64] ;  /* 0x00000004080c7981 */ /* 0x000ee6000c1e1900 */
[----:B------:R-:W-:Y:S02]  /*01e0*/  IMAD.WIDE R2, R11, 0x4, R2 ;  /* 0x000000040b027825 */ /* 0x000fe400078e0202 */
[----:B------:R-:W1:Y:S04]  /*01f0*/  LDC.64 R10, c[0x0][0x218] ;  /* 0x00008600ff0a7b82 */ /* 0x000e680000000a00 */
[----:B------:R-:W4:Y:S01]  /*0200*/  LDG.E R3, desc[UR4][R2.64] ;  /* 0x0000000402037981 */ /* 0x000f22000c1e1900 */
[----:B--2---:R-:W-:-:S02]  /*0210*/  FSETP.GT.AND P1, PT, R13, R4, PT ;  /* 0x000000040d00720b */ /* 0x004fc40003f24000 */
[----:B------:R-:W-:Y:S02]  /*0220*/  FSETP.NAN.AND P2, PT, R13, R13, PT ;  /* 0x0000000d0d00720b */ /* 0x000fe40003f48000 */
[----:B---3--:R-:W-:-:S09]  /*0230*/  FSETP.NAN.AND P0, PT, R12, R12, PT ;  /* 0x0000000c0c00720b */ /* 0x008fd20003f08000 */
[----:B------:R-:W-:Y:S02]  /*0240*/  @!P1 FSEL R13, R13, R4, P2 ;  /* 0x000000040d0d9208 */ /* 0x000fe40001000000 */
[----:B----4-:R-:W-:Y:S02]  /*0250*/  FSETP.NAN.AND P1, PT, R3, R3, PT ;  /* 0x000000030300720b */ /* 0x010fe40003f28000 */
[----:B------:R-:W-:-:S04]  /*0260*/  FSETP.GEU.AND P2, PT, R13, R12, PT ;  /* 0x0000000c0d00720b */ /* 0x000fc80003f4e000 */
[----:B------:R-:W-:-:S04]  /*0270*/  @!P0 FSEL R12, R12, R13, !P2 ;  /* 0x0000000d0c0c8208 */ /* 0x000fc80005000000 */
[----:B------:R-:W-:Y:S01]  /*0280*/  FSETP.GEU.AND P0, PT, R12, R3, PT ;  /* 0x000000030c00720b */ /* 0x000fe20003f0e000 */
[----:B-1----:R-:W-:-:S03]  /*0290*/  IMAD.WIDE R4, R0, 0x4, R10 ;  /* 0x0000000400047825 */ /* 0x002fc600078e020a */
[----:B------:R-:W-:-:S05]  /*02a0*/  @!P1 SEL R3, R3, R12, !P0 ;  /* 0x0000000c03039207 */ /* 0x000fca0004000000 */
[----:B------:R-:W-:Y:S01]  /*02b0*/  STG.E desc[UR4][R4.64], R3 ;  /* 0x0000000304007986 */ /* 0x000fe2000c101904 */
[----:B------:R-:W-:Y:S05]  /*02c0*/  EXIT ;  /* 0x000000000000794d */ /* 0x000fea0003800000 */
.L_x_0:
[----:B------:R-:W-:-:S00]  /*02d0*/  BRA `(.L_x_0) ;  /* 0xfffffffc00fc7947 */ /* 0x000fc0000383ffff */
[----:B------:R-:W-:-:S00]  /*02e0*/  NOP ;  /* 0x0000000000007918 */ /* 0x000fc00000000000 */
        /* <DEDUP_REMOVED lines=9> */
.L_x_1:


//--------------------- .nv.constant0.triton_poi_fused_convolution_max_pool2d_with_indices_relu_22 --------------------------
	.section	.nv.constant0.triton_poi_fused_convolution_max_pool2d_with_indices_relu_22,"a",@progbits
	.sectionflags	@""
	.align	4
.nv.constant0.triton_poi_fused_convolution_max_pool2d_with_indices_relu_22:
	.zero		548
